//
// Generated by NVIDIA NVVM Compiler
//
// Compiler Build ID: CL-36424714
// Cuda compilation tools, release 13.0, V13.0.88
// Based on NVVM 20.0.0
//

.version 9.0
.target sm_100
.address_size 64

	// .globl	_Z12sumReductionPiS_
// sdata has been demoted

.visible .entry _Z12sumReductionPiS_(
	.param .u64 .ptr .align 1 _Z12sumReductionPiS__param_0,
	.param .u64 .ptr .align 1 _Z12sumReductionPiS__param_1
)
{
	.reg .pred 	%p<5>;
	.reg .b32 	%r<18>;
	.reg .b64 	%rd<9>;
	// demoted variable
	.shared .align 4 .b8 sdata[1024];
	ld.param.u64 	%rd2, [_Z12sumReductionPiS__param_0];
	ld.param.u64 	%rd1, [_Z12sumReductionPiS__param_1];
	cvta.to.global.u64 	%rd3, %rd2;
	mov.u32 	%r1, %tid.x;
	mov.u32 	%r2, %ctaid.x;
	mov.u32 	%r17, %ntid.x;
	mad.lo.s32 	%r7, %r2, %r17, %r1;
	mul.wide.s32 	%rd4, %r7, 4;
	add.s64 	%rd5, %rd3, %rd4;
	ld.global.u32 	%r8, [%rd5];
	shl.b32 	%r9, %r1, 2;
	mov.u32 	%r10, sdata;
	add.s32 	%r4, %r10, %r9;
	st.shared.u32 	[%r4], %r8;
	bar.sync 	0;
	setp.lt.u32 	%p1, %r17, 2;
	@%p1 bra 	$L__BB0_4;
$L__BB0_1:
	shr.u32 	%r6, %r17, 1;
	setp.ge.u32 	%p2, %r1, %r6;
	@%p2 bra 	$L__BB0_3;
	shl.b32 	%r11, %r6, 2;
	add.s32 	%r12, %r4, %r11;
	ld.shared.u32 	%r13, [%r12];
	ld.shared.u32 	%r14, [%r4];
	add.s32 	%r15, %r14, %r13;
	st.shared.u32 	[%r4], %r15;
$L__BB0_3:
	bar.sync 	0;
	setp.gt.u32 	%p3, %r17, 3;
	mov.u32 	%r17, %r6;
	@%p3 bra 	$L__BB0_1;
$L__BB0_4:
	setp.ne.s32 	%p4, %r1, 0;
	@%p4 bra 	$L__BB0_6;
	ld.shared.u32 	%r16, [sdata];
	cvta.to.global.u64 	%rd6, %rd1;
	mul.wide.u32 	%rd7, %r2, 4;
	add.s64 	%rd8, %rd6, %rd7;
	st.global.u32 	[%rd8], %r16;
$L__BB0_6:
	ret;

}


// ===== COMPILED SASS (sm_100) =====

	.target	sm_100

	.elftype	@"ET_EXEC"


//--------------------- .note.nv.tkinfo           --------------------------
	.section	.note.nv.tkinfo,"",@"SHT_NOTE"
	.sectionflags	@"SHF_NOTE_NV_TKINFO"
	.tkinfo
        /*0018*/ 	.word	0x00000002
        /*0030*/ 	.string	""
        /*0030*/ 	.string	"ptxas"
        /*0030*/ 	.string	"Cuda compilation tools, release 13.0, V13.0.88"
        /*0030*/ 	.string	"Build cuda_13.0.r13.0/compiler.36424714_0"
        /*0030*/ 	.string	"-arch sm_100 -m 64 "



//--------------------- .note.nv.cuinfo           --------------------------
	.section	.note.nv.cuinfo,"",@"SHT_NOTE"
	.sectionflags	@"SHF_NOTE_NV_CUINFO"
        /*0018*/ 	.short	0x0002
        /*001a*/ 	.short	0x0064
        /*001c*/ 	.short	0x0082
	.zero		2


//--------------------- .nv.info                  --------------------------
	.section	.nv.info,"",@"SHT_CUDA_INFO"
	.align	4


	//----- nvinfo : EIATTR_REGCOUNT
	.align		4
        /*0000*/ 	.byte	0x04, 0x2f
        /*0002*/ 	.short	(.L_1 - .L_0)
	.align		4
.L_0:
        /*0004*/ 	.word	index@(_Z12sumReductionPiS_)
        /*0008*/ 	.word	0x0000000b


	//----- nvinfo : EIATTR_FRAME_SIZE
	.align		4
.L_1:
        /*000c*/ 	.byte	0x04, 0x11
        /*000e*/ 	.short	(.L_3 - .L_2)
	.align		4
.L_2:
        /*0010*/ 	.word	index@(_Z12sumReductionPiS_)
        /*0014*/ 	.word	0x00000000


	//----- nvinfo : EIATTR_MIN_STACK_SIZE
	.align		4
.L_3:
        /*0018*/ 	.byte	0x04, 0x12
        /*001a*/ 	.short	(.L_5 - .L_4)
	.align		4
.L_4:
        /*001c*/ 	.word	index@(_Z12sumReductionPiS_)
        /*0020*/ 	.word	0x00000000
.L_5:


//--------------------- .nv.compat                --------------------------
	.section	.nv.compat,"",@"SHT_CUDA_COMPAT_INFO"
	.align	4
        /*0000*/ 	.byte	0x02, 0x09, 0x00, 0x00, 0x02, 0x02, 0x01, 0x00, 0x02, 0x05, 0x05, 0x00, 0x03, 0x07, 0x01, 0x01
        /*0010*/ 	.byte	0x02, 0x03, 0x00, 0x00, 0x02, 0x06, 0x01, 0x00, 0x04, 0x0b, 0x08, 0x00, 0x09, 0x00, 0x00, 0x00
        /*0020*/ 	.byte	0x00, 0x00, 0x00, 0x00


//--------------------- .nv.info._Z12sumReductionPiS_ --------------------------
	.section	.nv.info._Z12sumReductionPiS_,"",@"SHT_CUDA_INFO"
	.sectionflags	@""
	.align	4


	//----- nvinfo : EIATTR_CUDA_API_VERSION
	.align		4
        /*0000*/ 	.byte	0x04, 0x37
        /*0002*/ 	.short	(.L_7 - .L_6)
.L_6:
        /*0004*/ 	.word	0x00000082


	//----- nvinfo : EIATTR_KPARAM_INFO
	.align		4
.L_7:
        /*0008*/ 	.byte	0x04, 0x17
        /*000a*/ 	.short	(.L_9 - .L_8)
.L_8:
        /*000c*/ 	.word	0x00000000
        /*0010*/ 	.short	0x0001
        /*0012*/ 	.short	0x0008
        /*0014*/ 	.byte	0x00, 0xf5, 0x21, 0x00


	//----- nvinfo : EIATTR_KPARAM_INFO
	.align		4
.L_9:
        /*0018*/ 	.byte	0x04, 0x17
        /*001a*/ 	.short	(.L_11 - .L_10)
.L_10:
        /*001c*/ 	.word	0x00000000
        /*0020*/ 	.short	0x0000
        /*0022*/ 	.short	0x0000
        /*0024*/ 	.byte	0x00, 0xf5, 0x21, 0x00


	//----- nvinfo : EIATTR_SPARSE_MMA_MASK
	.align		4
.L_11:
        /*0028*/ 	.byte	0x03, 0x50
        /*002a*/ 	.short	0x0000


	//----- nvinfo : EIATTR_MAXREG_COUNT
	.align		4
        /*002c*/ 	.byte	0x03, 0x1b
        /*002e*/ 	.short	0x00ff


	//----- nvinfo : EIATTR_NUM_BARRIERS
	.align		4
        /*0030*/ 	.byte	0x02, 0x4c
        /*0032*/ 	.byte	0x01
	.zero		1


	//----- nvinfo : EIATTR_MERCURY_ISA_VERSION
	.align		4
        /*0034*/ 	.byte	0x03, 0x5f
        /*0036*/ 	.short	0x0101


	//----- nvinfo : EIATTR_VRC_CTA_INIT_COUNT
	.align		4
        /*0038*/ 	.byte	0x02, 0x4a
	.zero		1
	.zero		1


	//----- nvinfo : EIATTR_EXIT_INSTR_OFFSETS
	.align		4
        /*003c*/ 	.byte	0x04, 0x1c
        /*003e*/ 	.short	(.L_13 - .L_12)


	//   ....[0]....
.L_12:
        /*0040*/ 	.word	0x000001e0


	//   ....[1]....
        /*0044*/ 	.word	0x00000260


	//----- nvinfo : EIATTR_CBANK_PARAM_SIZE
	.align		4
.L_13:
        /*0048*/ 	.byte	0x03, 0x19
        /*004a*/ 	.short	0x0010


	//----- nvinfo : EIATTR_PARAM_CBANK
	.align		4
        /*004c*/ 	.byte	0x04, 0x0a
        /*004e*/ 	.short	(.L_15 - .L_14)
	.align		4
.L_14:
        /*0050*/ 	.word	index@(.nv.constant0._Z12sumReductionPiS_)
        /*0054*/ 	.short	0x0380
        /*0056*/ 	.short	0x0010


	//----- nvinfo : EIATTR_SW_WAR
	.align		4
.L_15:
        /*0058*/ 	.byte	0x04, 0x36
        /*005a*/ 	.short	(.L_17 - .L_16)
.L_16:
        /*005c*/ 	.word	0x00000008
.L_17:


//--------------------- .nv.callgraph             --------------------------
	.section	.nv.callgraph,"",@"SHT_CUDA_CALLGRAPH"
	.align	4
	.sectionentsize	8
	.align		4
        /*0000*/ 	.word	0x00000000
	.align		4
        /*0004*/ 	.word	0xffffffff
	.align		4
        /*0008*/ 	.word	0x00000000
	.align		4
        /*000c*/ 	.word	0xfffffffe
	.align		4
        /*0010*/ 	.word	0x00000000
	.align		4
        /*0014*/ 	.word	0xfffffffd
	.align		4
        /*0018*/ 	.word	0x00000000
	.align		4
        /*001c*/ 	.word	0xfffffffc


//--------------------- .text._Z12sumReductionPiS_ --------------------------
	.section	.text._Z12sumReductionPiS_,"ax",@progbits
	.align	128
        .global         _Z12sumReductionPiS_
        .type           _Z12sumReductionPiS_,@function
        .size           _Z12sumReductionPiS_,(.L_x_3 - _Z12sumReductionPiS_)
        .other          _Z12sumReductionPiS_,@"STO_CUDA_ENTRY STV_DEFAULT"
_Z12sumReductionPiS_:
.text._Z12sumReductionPiS_:
[----:B------:R-:W-:Y:S01]  /*0000*/  LDC R1, c[0x0][0x37c] ;  /* 0x0000df00ff017b82 */ /* 0x000fe20000000800 */
[----:B------:R-:W0:Y:S07]  /*0010*/  S2R R6, SR_TID.X ;  /* 0x0000000000067919 */ /* 0x000e2e0000002100 */
[----:B------:R-:W1:Y:S01]  /*0020*/  LDC.64 R2, c[0x0][0x380] ;  /* 0x0000e000ff027b82 */ /* 0x000e620000000a00 */
[----:B------:R-:W0:Y:S01]  /*0030*/  LDCU UR8, c[0x0][0x360] ;  /* 0x00006c00ff0877ac */ /* 0x000e220008000800 */
[----:B------:R-:W0:Y:S01]  /*0040*/  S2R R7, SR_CTAID.X ;  /* 0x0000000000077919 */ /* 0x000e220000002500 */
[----:B------:R-:W2:Y:S01]  /*0050*/  LDCU.64 UR6, c[0x0][0x358] ;  /* 0x00006b00ff0677ac */ /* 0x000ea20008000a00 */
[----:B0-----:R-:W-:-:S04]  /*0060*/  IMAD R5, R7, UR8, R6 ;  /* 0x0000000807057c24 */ /* 0x001fc8000f8e0206 */
[----:B-1----:R-:W-:-:S06]  /*0070*/  IMAD.WIDE R2, R5, 0x4, R2 ;  /* 0x0000000405027825 */ /* 0x002fcc00078e0202 */
[----:B--2---:R-:W2:Y:S01]  /*0080*/  LDG.E R2, desc[UR6][R2.64] ;  /* 0x0000000602027981 */ /* 0x004ea2000c1e1900 */
[----:B------:R-:W0:Y:S01]  /*0090*/  S2UR UR5, SR_CgaCtaId ;  /* 0x00000000000579c3 */ /* 0x000e220000008800 */
[----:B------:R-:W-:Y:S01]  /*00a0*/  UMOV UR4, 0x400 ;  /* 0x0000040000047882 */ /* 0x000fe20000000000 */
[----:B------:R-:W-:Y:S01]  /*00b0*/  UISETP.GE.U32.AND UP0, UPT, UR8, 0x2, UPT ;  /* 0x000000020800788c */ /* 0x000fe2000bf06070 */
[----:B------:R-:W-:Y:S01]  /*00c0*/  ISETP.NE.AND P0, PT, R6, RZ, PT ;  /* 0x000000ff0600720c */ /* 0x000fe20003f05270 */
[----:B0-----:R-:W-:-:S06]  /*00d0*/  ULEA UR4, UR5, UR4, 0x18 ;  /* 0x0000000405047291 */ /* 0x001fcc000f8ec0ff */
[----:B------:R-:W-:-:S05]  /*00e0*/  LEA R5, R6, UR4, 0x2 ;  /* 0x0000000406057c11 */ /* 0x000fca000f8e10ff */
[----:B--2---:R0:W-:Y:S01]  /*00f0*/  STS [R5], R2 ;  /* 0x0000000205007388 */ /* 0x0041e20000000800 */
[----:B------:R-:W-:Y:S06]  /*0100*/  BAR.SYNC.DEFER_BLOCKING 0x0 ;  /* 0x0000000000007b1d */ /* 0x000fec0000010000 */
[----:B------:R-:W-:Y:S05]  /*0110*/  BRA.U !UP0, `(.L_x_0) ;  /* 0x0000000108307547 */ /* 0x000fea000b800000 */
[----:B------:R-:W-:-:S07]  /*0120*/  IMAD.U32 R0, RZ, RZ, UR8 ;  /* 0x00000008ff007e24 */ /* 0x000fce000f8e00ff */
.L_x_1:
[----:B------:R-:W-:-:S04]  /*0130*/  SHF.R.U32.HI R8, RZ, 0x1, R0 ;  /* 0x00000001ff087819 */ /* 0x000fc80000011600 */
[----:B------:R-:W-:-:S13]  /*0140*/  ISETP.GE.U32.AND P1, PT, R6, R8, PT ;  /* 0x000000080600720c */ /* 0x000fda0003f26070 */
[----:B0-----:R-:W-:Y:S01]  /*0150*/  @!P1 IMAD R2, R8, 0x4, R5 ;  /* 0x0000000408029824 */ /* 0x001fe200078e0205 */
[----:B------:R-:W-:Y:S05]  /*0160*/  @!P1 LDS R3, [R5] ;  /* 0x0000000005039984 */ /* 0x000fea0000000800 */
[----:B------:R-:W0:Y:S02]  /*0170*/  @!P1 LDS R2, [R2] ;  /* 0x0000000002029984 */ /* 0x000e240000000800 */
[----:B0-----:R-:W-:-:S05]  /*0180*/  @!P1 IADD3 R4, PT, PT, R2, R3, RZ ;  /* 0x0000000302049210 */ /* 0x001fca0007ffe0ff */
[----:B------:R1:W-:Y:S01]  /*0190*/  @!P1 STS [R5], R4 ;  /* 0x0000000405009388 */ /* 0x0003e20000000800 */
[----:B------:R-:W-:Y:S01]  /*01a0*/  BAR.SYNC.DEFER_BLOCKING 0x0 ;  /* 0x0000000000007b1d */ /* 0x000fe20000010000 */
[----:B------:R-:W-:Y:S01]  /*01b0*/  ISETP.GT.U32.AND P1, PT, R0, 0x3, PT ;  /* 0x000000030000780c */ /* 0x000fe20003f24070 */
[----:B------:R-:W-:-:S12]  /*01c0*/  IMAD.MOV.U32 R0, RZ, RZ, R8 ;  /* 0x000000ffff007224 */ /* 0x000fd800078e0008 */
[----:B-1----:R-:W-:Y:S05]  /*01d0*/  @P1 BRA `(.L_x_1) ;  /* 0xfffffffc00d41947 */ /* 0x002fea000383ffff */
.L_x_0:
[----:B------:R-:W-:Y:S05]  /*01e0*/  @P0 EXIT ;  /* 0x000000000000094d */ /* 0x000fea0003800000 */
[----:B------:R-:W1:Y:S01]  /*01f0*/  S2UR UR5, SR_CgaCtaId ;  /* 0x00000000000579c3 */ /* 0x000e620000008800 */
[----:B------:R-:W-:-:S07]  /*0200*/  UMOV UR4, 0x400 ;  /* 0x0000040000047882 */ /* 0x000fce0000000000 */
[----:B0-----:R-:W0:Y:S01]  /*0210*/  LDC.64 R2, c[0x0][0x388] ;  /* 0x0000e200ff027b82 */ /* 0x001e220000000a00 */
[----:B-1----:R-:W-:Y:S01]  /*0220*/  ULEA UR4, UR5, UR4, 0x18 ;  /* 0x0000000405047291 */ /* 0x002fe2000f8ec0ff */
[----:B0-----:R-:W-:-:S08]  /*0230*/  IMAD.WIDE.U32 R2, R7, 0x4, R2 ;  /* 0x0000000407027825 */ /* 0x001fd000078e0002 */
[----:B------:R-:W0:Y:S04]  /*0240*/  LDS R5, [UR4] ;  /* 0x00000004ff057984 */ /* 0x000e280008000800 */
[----:B0-----:R-:W-:Y:S01]  /*0250*/  STG.E desc[UR6][R2.64], R5 ;  /* 0x0000000502007986 */ /* 0x001fe2000c101906 */
[----:B------:R-:W-:Y:S05]  /*0260*/  EXIT ;  /* 0x000000000000794d */ /* 0x000fea0003800000 */
.L_x_2:
[----:B------:R-:W-:-:S00]  /*0270*/  BRA `(.L_x_2) ;  /* 0xfffffffc00fc7947 */ /* 0x000fc0000383ffff */
[----:B------:R-:W-:-:S00]  /*0280*/  NOP ;  /* 0x0000000000007918 */ /* 0x000fc00000000000 */
[----:B------:R-:W-:-:S00]  /*0290*/  NOP ;  /* 0x0000000000007918 */ /* 0x000fc00000000000 */
[----:B------:R-:W-:-:S00]  /*02a0*/  NOP ;  /* 0x0000000000007918 */ /* 0x000fc00000000000 */
[----:B------:R-:W-:-:S00]  /*02b0*/  NOP ;  /* 0x0000000000007918 */ /* 0x000fc00000000000 */
[----:B------:R-:W-:-:S00]  /*02c0*/  NOP ;  /* 0x0000000000007918 */ /* 0x000fc00000000000 */
[----:B------:R-:W-:-:S00]  /*02d0*/  NOP ;  /* 0x0000000000007918 */ /* 0x000fc00000000000 */
[----:B------:R-:W-:-:S00]  /*02e0*/  NOP ;  /* 0x0000000000007918 */ /* 0x000fc00000000000 */
[----:B------:R-:W-:-:S00]  /*02f0*/  NOP ;  /* 0x0000000000007918 */ /* 0x000fc00000000000 */
.L_x_3:


//--------------------- .nv.shared._Z12sumReductionPiS_ --------------------------
	.section	.nv.shared._Z12sumReductionPiS_,"aw",@nobits
	.sectionflags	@""
	.align	4
.nv.shared._Z12sumReductionPiS_:
	.zero		2048


//--------------------- .nv.shared.reserved.0     --------------------------
	.section	.nv.shared.reserved.0,"aw",@nobits
	.weak		__nv_reservedSMEM_offset_0_alias
	.size		__nv_reservedSMEM_offset_0_alias, 0, 64
	.other		__nv_reservedSMEM_offset_0_alias,@"STO_CUDA_RESERVED_SHARED STV_DEFAULT"
__nv_reservedSMEM_offset_0_alias:
	.zero		0
	.zero		64


//--------------------- .nv.constant0._Z12sumReductionPiS_ --------------------------
	.section	.nv.constant0._Z12sumReductionPiS_,"a",@progbits
	.sectionflags	@""
	.align	4
.nv.constant0._Z12sumReductionPiS_:
	.zero		912


//--------------------- SYMBOLS --------------------------

	.type		.nv.reservedSmem.offset0,@object
	.size		.nv.reservedSmem.offset0,0x4
	.type		.nv.reservedSmem.cap,@object
	.size		.nv.reservedSmem.cap,0x4
